//
// Generated by NVIDIA NVVM Compiler
//
// Compiler Build ID: CL-36424714
// Cuda compilation tools, release 13.0, V13.0.88
// Based on NVVM 20.0.0
//

.version 9.0
.target sm_100
.address_size 64

	// .globl	_Z9histo_XXXPPP4NodePPPjjffff
.extern .func  (.param .b32 func_retval0) vprintf
(
	.param .b64 vprintf_param_0,
	.param .b64 vprintf_param_1
)
;
.global .align 1 .b8 $str[17] = {71, 111, 116, 32, 116, 111, 32, 116, 104, 101, 32, 101, 110, 100, 32, 10};
.global .align 1 .b8 $str$1[18] = {69, 120, 105, 116, 32, 116, 104, 101, 32, 107, 101, 114, 110, 101, 108, 32, 10};

.visible .entry _Z9histo_XXXPPP4NodePPPjjffff(
	.param .u64 .ptr .align 1 _Z9histo_XXXPPP4NodePPPjjffff_param_0,
	.param .u64 .ptr .align 1 _Z9histo_XXXPPP4NodePPPjjffff_param_1,
	.param .u32 _Z9histo_XXXPPP4NodePPPjjffff_param_2,
	.param .f32 _Z9histo_XXXPPP4NodePPPjjffff_param_3,
	.param .f32 _Z9histo_XXXPPP4NodePPPjjffff_param_4,
	.param .f32 _Z9histo_XXXPPP4NodePPPjjffff_param_5,
	.param .f32 _Z9histo_XXXPPP4NodePPPjjffff_param_6
)
{
	.reg .pred 	%p<45>;
	.reg .b32 	%r<53>;
	.reg .b32 	%f<119>;
	.reg .b64 	%rd<44>;
	.reg .b64 	%fd<28>;

	ld.param.u64 	%rd6, [_Z9histo_XXXPPP4NodePPPjjffff_param_0];
	ld.param.u32 	%r24, [_Z9histo_XXXPPP4NodePPPjjffff_param_2];
	ld.param.f32 	%f28, [_Z9histo_XXXPPP4NodePPPjjffff_param_3];
	mov.u32 	%r1, %ctaid.x;
	mov.u32 	%r2, %tid.x;
	max.u32 	%r25, %r1, %r2;
	mov.u32 	%r3, %tid.y;
	max.u32 	%r26, %r3, %r25;
	setp.ge.u32 	%p2, %r26, %r24;
	@%p2 bra 	$L__BB0_38;
	cvta.to.global.u64 	%rd7, %rd6;
	setp.ne.s32 	%p3, %r2, 5;
	setp.ne.s32 	%p4, %r3, 5;
	or.pred  	%p5, %p3, %p4;
	setp.ne.s32 	%p6, %r1, 5;
	or.pred  	%p1, %p6, %p5;
	mul.wide.u32 	%rd8, %r2, 8;
	add.s64 	%rd9, %rd7, %rd8;
	ld.global.u64 	%rd10, [%rd9];
	mul.wide.u32 	%rd11, %r3, 8;
	add.s64 	%rd12, %rd10, %rd11;
	ld.u64 	%rd13, [%rd12];
	mul.wide.u32 	%rd14, %r1, 16;
	add.s64 	%rd15, %rd13, %rd14;
	ld.u64 	%rd1, [%rd15+8];
	ld.u32 	%r4, [%rd15];
	add.s32 	%r5, %r4, -2;
	setp.eq.s32 	%p7, %r5, 0;
	@%p7 bra 	$L__BB0_36;
	add.s32 	%r6, %r4, -1;
	add.s32 	%r7, %r4, -3;
	add.s64 	%rd2, %rd1, 48;
	mov.b32 	%r47, 0;
$L__BB0_3:
	mul.wide.u32 	%rd16, %r47, 24;
	add.s64 	%rd17, %rd1, %rd16;
	ld.f64 	%fd1, [%rd17];
	cvt.rn.f32.f64 	%f1, %fd1;
	ld.f64 	%fd2, [%rd17+8];
	cvt.rn.f32.f64 	%f2, %fd2;
	ld.f64 	%fd3, [%rd17+16];
	cvt.rn.f32.f64 	%f3, %fd3;
	add.s32 	%r9, %r47, 1;
	setp.ge.u32 	%p8, %r9, %r6;
	@%p8 bra 	$L__BB0_35;
	mov.b32 	%r48, 0;
	mov.u32 	%r49, %r9;
	mov.u32 	%r50, %r47;
$L__BB0_5:
	mov.u32 	%r12, %r50;
	mov.u32 	%r50, %r49;
	add.s32 	%r13, %r47, %r48;
	mul.wide.u32 	%rd18, %r50, 24;
	add.s64 	%rd19, %rd1, %rd18;
	ld.f64 	%fd4, [%rd19];
	cvt.rn.f32.f64 	%f4, %fd4;
	ld.f64 	%fd5, [%rd19+8];
	cvt.rn.f32.f64 	%f5, %fd5;
	ld.f64 	%fd6, [%rd19+16];
	cvt.rn.f32.f64 	%f6, %fd6;
	sub.f32 	%f29, %f4, %f1;
	sub.f32 	%f30, %f5, %f2;
	sub.f32 	%f31, %f6, %f3;
	mul.f32 	%f32, %f30, %f30;
	fma.rn.f32 	%f33, %f29, %f29, %f32;
	fma.rn.f32 	%f34, %f31, %f31, %f33;
	setp.gtu.f32 	%p9, %f34, %f28;
	add.s32 	%r51, %r12, 2;
	setp.ge.u32 	%p10, %r51, %r4;
	or.pred  	%p11, %p9, %p10;
	@%p11 bra 	$L__BB0_34;
	sub.s32 	%r29, %r5, %r13;
	and.b32  	%r15, %r29, 3;
	setp.eq.s32 	%p12, %r15, 0;
	@%p12 bra 	$L__BB0_19;
	mul.wide.u32 	%rd20, %r51, 24;
	add.s64 	%rd21, %rd1, %rd20;
	ld.f64 	%fd7, [%rd21];
	cvt.rn.f32.f64 	%f7, %fd7;
	ld.f64 	%fd8, [%rd21+8];
	cvt.rn.f32.f64 	%f8, %fd8;
	ld.f64 	%fd9, [%rd21+16];
	cvt.rn.f32.f64 	%f9, %fd9;
	sub.f32 	%f35, %f7, %f1;
	sub.f32 	%f36, %f8, %f2;
	sub.f32 	%f37, %f9, %f3;
	mul.f32 	%f38, %f36, %f36;
	fma.rn.f32 	%f39, %f35, %f35, %f38;
	fma.rn.f32 	%f40, %f37, %f37, %f39;
	setp.gtu.f32 	%p13, %f40, %f28;
	@%p13 bra 	$L__BB0_10;
	sub.f32 	%f41, %f7, %f4;
	sub.f32 	%f42, %f8, %f5;
	sub.f32 	%f43, %f9, %f6;
	mul.f32 	%f44, %f42, %f42;
	fma.rn.f32 	%f45, %f41, %f41, %f44;
	fma.rn.f32 	%f46, %f43, %f43, %f45;
	setp.gtu.f32 	%p14, %f46, %f28;
	or.pred  	%p15, %p1, %p14;
	@%p15 bra 	$L__BB0_10;
	mov.u64 	%rd22, $str;
	cvta.global.u64 	%rd23, %rd22;
	{ // callseq 0, 0
	.param .b64 param0;
	st.param.b64 	[param0], %rd23;
	.param .b64 param1;
	st.param.b64 	[param1], 0;
	.param .b32 retval0;
	call.uni (retval0), 
	vprintf, 
	(
	param0, 
	param1
	);
	ld.param.b32 	%r30, [retval0];
	} // callseq 0
$L__BB0_10:
	add.s32 	%r51, %r12, 3;
	setp.eq.s32 	%p16, %r15, 1;
	@%p16 bra 	$L__BB0_19;
	mul.wide.u32 	%rd24, %r51, 24;
	add.s64 	%rd25, %rd1, %rd24;
	ld.f64 	%fd10, [%rd25];
	cvt.rn.f32.f64 	%f10, %fd10;
	ld.f64 	%fd11, [%rd25+8];
	cvt.rn.f32.f64 	%f11, %fd11;
	ld.f64 	%fd12, [%rd25+16];
	cvt.rn.f32.f64 	%f12, %fd12;
	sub.f32 	%f47, %f10, %f1;
	sub.f32 	%f48, %f11, %f2;
	sub.f32 	%f49, %f12, %f3;
	mul.f32 	%f50, %f48, %f48;
	fma.rn.f32 	%f51, %f47, %f47, %f50;
	fma.rn.f32 	%f52, %f49, %f49, %f51;
	setp.gtu.f32 	%p17, %f52, %f28;
	@%p17 bra 	$L__BB0_14;
	sub.f32 	%f53, %f10, %f4;
	sub.f32 	%f54, %f11, %f5;
	sub.f32 	%f55, %f12, %f6;
	mul.f32 	%f56, %f54, %f54;
	fma.rn.f32 	%f57, %f53, %f53, %f56;
	fma.rn.f32 	%f58, %f55, %f55, %f57;
	setp.gtu.f32 	%p18, %f58, %f28;
	or.pred  	%p19, %p1, %p18;
	@%p19 bra 	$L__BB0_14;
	mov.u64 	%rd26, $str;
	cvta.global.u64 	%rd27, %rd26;
	{ // callseq 1, 0
	.param .b64 param0;
	st.param.b64 	[param0], %rd27;
	.param .b64 param1;
	st.param.b64 	[param1], 0;
	.param .b32 retval0;
	call.uni (retval0), 
	vprintf, 
	(
	param0, 
	param1
	);
	ld.param.b32 	%r32, [retval0];
	} // callseq 1
$L__BB0_14:
	add.s32 	%r51, %r12, 4;
	setp.eq.s32 	%p20, %r15, 2;
	@%p20 bra 	$L__BB0_19;
	mul.wide.u32 	%rd28, %r51, 24;
	add.s64 	%rd29, %rd1, %rd28;
	ld.f64 	%fd13, [%rd29];
	cvt.rn.f32.f64 	%f13, %fd13;
	ld.f64 	%fd14, [%rd29+8];
	cvt.rn.f32.f64 	%f14, %fd14;
	ld.f64 	%fd15, [%rd29+16];
	cvt.rn.f32.f64 	%f15, %fd15;
	sub.f32 	%f59, %f13, %f1;
	sub.f32 	%f60, %f14, %f2;
	sub.f32 	%f61, %f15, %f3;
	mul.f32 	%f62, %f60, %f60;
	fma.rn.f32 	%f63, %f59, %f59, %f62;
	fma.rn.f32 	%f64, %f61, %f61, %f63;
	setp.gtu.f32 	%p21, %f64, %f28;
	@%p21 bra 	$L__BB0_18;
	sub.f32 	%f65, %f13, %f4;
	sub.f32 	%f66, %f14, %f5;
	sub.f32 	%f67, %f15, %f6;
	mul.f32 	%f68, %f66, %f66;
	fma.rn.f32 	%f69, %f65, %f65, %f68;
	fma.rn.f32 	%f70, %f67, %f67, %f69;
	setp.gtu.f32 	%p22, %f70, %f28;
	or.pred  	%p23, %p1, %p22;
	@%p23 bra 	$L__BB0_18;
	mov.u64 	%rd30, $str;
	cvta.global.u64 	%rd31, %rd30;
	{ // callseq 2, 0
	.param .b64 param0;
	st.param.b64 	[param0], %rd31;
	.param .b64 param1;
	st.param.b64 	[param1], 0;
	.param .b32 retval0;
	call.uni (retval0), 
	vprintf, 
	(
	param0, 
	param1
	);
	ld.param.b32 	%r34, [retval0];
	} // callseq 2
$L__BB0_18:
	add.s32 	%r51, %r12, 5;
$L__BB0_19:
	sub.s32 	%r36, %r7, %r13;
	setp.lt.u32 	%p24, %r36, 3;
	@%p24 bra 	$L__BB0_34;
	mul.wide.u32 	%rd32, %r51, 24;
	add.s64 	%rd43, %rd2, %rd32;
$L__BB0_21:
	ld.f64 	%fd16, [%rd43+-48];
	cvt.rn.f32.f64 	%f16, %fd16;
	ld.f64 	%fd17, [%rd43+-40];
	cvt.rn.f32.f64 	%f17, %fd17;
	ld.f64 	%fd18, [%rd43+-32];
	cvt.rn.f32.f64 	%f18, %fd18;
	sub.f32 	%f71, %f16, %f1;
	sub.f32 	%f72, %f17, %f2;
	sub.f32 	%f73, %f18, %f3;
	mul.f32 	%f74, %f72, %f72;
	fma.rn.f32 	%f75, %f71, %f71, %f74;
	fma.rn.f32 	%f76, %f73, %f73, %f75;
	setp.gtu.f32 	%p25, %f76, %f28;
	@%p25 bra 	$L__BB0_24;
	sub.f32 	%f77, %f16, %f4;
	sub.f32 	%f78, %f17, %f5;
	sub.f32 	%f79, %f18, %f6;
	mul.f32 	%f80, %f78, %f78;
	fma.rn.f32 	%f81, %f77, %f77, %f80;
	fma.rn.f32 	%f82, %f79, %f79, %f81;
	setp.gtu.f32 	%p26, %f82, %f28;
	or.pred  	%p27, %p1, %p26;
	@%p27 bra 	$L__BB0_24;
	mov.u64 	%rd33, $str;
	cvta.global.u64 	%rd34, %rd33;
	{ // callseq 3, 0
	.param .b64 param0;
	st.param.b64 	[param0], %rd34;
	.param .b64 param1;
	st.param.b64 	[param1], 0;
	.param .b32 retval0;
	call.uni (retval0), 
	vprintf, 
	(
	param0, 
	param1
	);
	ld.param.b32 	%r37, [retval0];
	} // callseq 3
$L__BB0_24:
	ld.f64 	%fd19, [%rd43+-24];
	cvt.rn.f32.f64 	%f19, %fd19;
	ld.f64 	%fd20, [%rd43+-16];
	cvt.rn.f32.f64 	%f20, %fd20;
	ld.f64 	%fd21, [%rd43+-8];
	cvt.rn.f32.f64 	%f21, %fd21;
	sub.f32 	%f83, %f19, %f1;
	sub.f32 	%f84, %f20, %f2;
	sub.f32 	%f85, %f21, %f3;
	mul.f32 	%f86, %f84, %f84;
	fma.rn.f32 	%f87, %f83, %f83, %f86;
	fma.rn.f32 	%f88, %f85, %f85, %f87;
	setp.gtu.f32 	%p28, %f88, %f28;
	@%p28 bra 	$L__BB0_27;
	sub.f32 	%f89, %f19, %f4;
	sub.f32 	%f90, %f20, %f5;
	sub.f32 	%f91, %f21, %f6;
	mul.f32 	%f92, %f90, %f90;
	fma.rn.f32 	%f93, %f89, %f89, %f92;
	fma.rn.f32 	%f94, %f91, %f91, %f93;
	setp.gtu.f32 	%p29, %f94, %f28;
	or.pred  	%p30, %p1, %p29;
	@%p30 bra 	$L__BB0_27;
	mov.u64 	%rd35, $str;
	cvta.global.u64 	%rd36, %rd35;
	{ // callseq 4, 0
	.param .b64 param0;
	st.param.b64 	[param0], %rd36;
	.param .b64 param1;
	st.param.b64 	[param1], 0;
	.param .b32 retval0;
	call.uni (retval0), 
	vprintf, 
	(
	param0, 
	param1
	);
	ld.param.b32 	%r39, [retval0];
	} // callseq 4
$L__BB0_27:
	ld.f64 	%fd22, [%rd43];
	cvt.rn.f32.f64 	%f22, %fd22;
	ld.f64 	%fd23, [%rd43+8];
	cvt.rn.f32.f64 	%f23, %fd23;
	ld.f64 	%fd24, [%rd43+16];
	cvt.rn.f32.f64 	%f24, %fd24;
	sub.f32 	%f95, %f22, %f1;
	sub.f32 	%f96, %f23, %f2;
	sub.f32 	%f97, %f24, %f3;
	mul.f32 	%f98, %f96, %f96;
	fma.rn.f32 	%f99, %f95, %f95, %f98;
	fma.rn.f32 	%f100, %f97, %f97, %f99;
	setp.gtu.f32 	%p31, %f100, %f28;
	@%p31 bra 	$L__BB0_30;
	sub.f32 	%f101, %f22, %f4;
	sub.f32 	%f102, %f23, %f5;
	sub.f32 	%f103, %f24, %f6;
	mul.f32 	%f104, %f102, %f102;
	fma.rn.f32 	%f105, %f101, %f101, %f104;
	fma.rn.f32 	%f106, %f103, %f103, %f105;
	setp.gtu.f32 	%p32, %f106, %f28;
	or.pred  	%p33, %p1, %p32;
	@%p33 bra 	$L__BB0_30;
	mov.u64 	%rd37, $str;
	cvta.global.u64 	%rd38, %rd37;
	{ // callseq 5, 0
	.param .b64 param0;
	st.param.b64 	[param0], %rd38;
	.param .b64 param1;
	st.param.b64 	[param1], 0;
	.param .b32 retval0;
	call.uni (retval0), 
	vprintf, 
	(
	param0, 
	param1
	);
	ld.param.b32 	%r41, [retval0];
	} // callseq 5
$L__BB0_30:
	ld.f64 	%fd25, [%rd43+24];
	cvt.rn.f32.f64 	%f25, %fd25;
	ld.f64 	%fd26, [%rd43+32];
	cvt.rn.f32.f64 	%f26, %fd26;
	ld.f64 	%fd27, [%rd43+40];
	cvt.rn.f32.f64 	%f27, %fd27;
	sub.f32 	%f107, %f25, %f1;
	sub.f32 	%f108, %f26, %f2;
	sub.f32 	%f109, %f27, %f3;
	mul.f32 	%f110, %f108, %f108;
	fma.rn.f32 	%f111, %f107, %f107, %f110;
	fma.rn.f32 	%f112, %f109, %f109, %f111;
	setp.gtu.f32 	%p34, %f112, %f28;
	@%p34 bra 	$L__BB0_33;
	sub.f32 	%f113, %f25, %f4;
	sub.f32 	%f114, %f26, %f5;
	sub.f32 	%f115, %f27, %f6;
	mul.f32 	%f116, %f114, %f114;
	fma.rn.f32 	%f117, %f113, %f113, %f116;
	fma.rn.f32 	%f118, %f115, %f115, %f117;
	setp.gtu.f32 	%p35, %f118, %f28;
	or.pred  	%p36, %p1, %p35;
	@%p36 bra 	$L__BB0_33;
	mov.u64 	%rd39, $str;
	cvta.global.u64 	%rd40, %rd39;
	{ // callseq 6, 0
	.param .b64 param0;
	st.param.b64 	[param0], %rd40;
	.param .b64 param1;
	st.param.b64 	[param1], 0;
	.param .b32 retval0;
	call.uni (retval0), 
	vprintf, 
	(
	param0, 
	param1
	);
	ld.param.b32 	%r43, [retval0];
	} // callseq 6
$L__BB0_33:
	add.s32 	%r51, %r51, 4;
	add.s64 	%rd43, %rd43, 96;
	setp.lt.u32 	%p37, %r51, %r4;
	@%p37 bra 	$L__BB0_21;
$L__BB0_34:
	add.s32 	%r49, %r50, 1;
	setp.ne.s32 	%p38, %r49, %r6;
	add.s32 	%r48, %r48, 1;
	@%p38 bra 	$L__BB0_5;
$L__BB0_35:
	setp.ne.s32 	%p39, %r9, %r5;
	mov.u32 	%r47, %r9;
	@%p39 bra 	$L__BB0_3;
$L__BB0_36:
	setp.ne.s32 	%p40, %r2, 5;
	setp.ne.s32 	%p41, %r3, 5;
	or.pred  	%p42, %p40, %p41;
	setp.ne.s32 	%p43, %r1, 5;
	or.pred  	%p44, %p43, %p42;
	@%p44 bra 	$L__BB0_38;
	mov.u64 	%rd41, $str$1;
	cvta.global.u64 	%rd42, %rd41;
	{ // callseq 7, 0
	.param .b64 param0;
	st.param.b64 	[param0], %rd42;
	.param .b64 param1;
	st.param.b64 	[param1], 0;
	.param .b32 retval0;
	call.uni (retval0), 
	vprintf, 
	(
	param0, 
	param1
	);
	ld.param.b32 	%r45, [retval0];
	} // callseq 7
$L__BB0_38:
	ret;

}


// ===== COMPILED SASS (sm_100) =====

	.target	sm_100

	.elftype	@"ET_EXEC"


//--------------------- .note.nv.tkinfo           --------------------------
	.section	.note.nv.tkinfo,"",@"SHT_NOTE"
	.sectionflags	@"SHF_NOTE_NV_TKINFO"
	.tkinfo
        /*0018*/ 	.word	0x00000002
        /*0030*/ 	.string	""
        /*0030*/ 	.string	"ptxas"
        /*0030*/ 	.string	"Cuda compilation tools, release 13.0, V13.0.88"
        /*0030*/ 	.string	"Build cuda_13.0.r13.0/compiler.36424714_0"
        /*0030*/ 	.string	"-arch sm_100 -m 64 "



//--------------------- .note.nv.cuinfo           --------------------------
	.section	.note.nv.cuinfo,"",@"SHT_NOTE"
	.sectionflags	@"SHF_NOTE_NV_CUINFO"
        /*0018*/ 	.short	0x0002
        /*001a*/ 	.short	0x0064
        /*001c*/ 	.short	0x0082
	.zero		2


//--------------------- .nv.info                  --------------------------
	.section	.nv.info,"",@"SHT_CUDA_INFO"
	.align	4


	//----- nvinfo : EIATTR_REGCOUNT
	.align		4
        /*0000*/ 	.byte	0x04, 0x2f
        /*0002*/ 	.short	(.L_3 - .L_2)
	.align		4
.L_2:
        /*0004*/ 	.word	index@(_Z9histo_XXXPPP4NodePPPjjffff)
        /*0008*/ 	.word	0x00000027


	//----- nvinfo : EIATTR_FRAME_SIZE
	.align		4
.L_3:
        /*000c*/ 	.byte	0x04, 0x11
        /*000e*/ 	.short	(.L_5 - .L_4)
	.align		4
.L_4:
        /*0010*/ 	.word	index@(_Z9histo_XXXPPP4NodePPPjjffff)
        /*0014*/ 	.word	0x00000000


	//----- nvinfo : EIATTR_MIN_STACK_SIZE
	.align		4
.L_5:
        /*0018*/ 	.byte	0x04, 0x12
        /*001a*/ 	.short	(.L_7 - .L_6)
	.align		4
.L_6:
        /*001c*/ 	.word	index@(_Z9histo_XXXPPP4NodePPPjjffff)
        /*0020*/ 	.word	0x00000000
.L_7:


//--------------------- .nv.compat                --------------------------
	.section	.nv.compat,"",@"SHT_CUDA_COMPAT_INFO"
	.align	4
        /*0000*/ 	.byte	0x02, 0x09, 0x00, 0x00, 0x02, 0x02, 0x01, 0x00, 0x02, 0x05, 0x05, 0x00, 0x03, 0x07, 0x01, 0x01
        /*0010*/ 	.byte	0x02, 0x03, 0x00, 0x00, 0x02, 0x06, 0x01, 0x00, 0x04, 0x0b, 0x08, 0x00, 0x09, 0x00, 0x00, 0x00
        /*0020*/ 	.byte	0x00, 0x00, 0x00, 0x00


//--------------------- .nv.info._Z9histo_XXXPPP4NodePPPjjffff --------------------------
	.section	.nv.info._Z9histo_XXXPPP4NodePPPjjffff,"",@"SHT_CUDA_INFO"
	.sectionflags	@""
	.align	4


	//----- nvinfo : EIATTR_CUDA_API_VERSION
	.align		4
        /*0000*/ 	.byte	0x04, 0x37
        /*0002*/ 	.short	(.L_9 - .L_8)
.L_8:
        /*0004*/ 	.word	0x00000082


	//----- nvinfo : EIATTR_KPARAM_INFO
	.align		4
.L_9:
        /*0008*/ 	.byte	0x04, 0x17
        /*000a*/ 	.short	(.L_11 - .L_10)
.L_10:
        /*000c*/ 	.word	0x00000000
        /*0010*/ 	.short	0x0006
        /*0012*/ 	.short	0x0020
        /*0014*/ 	.byte	0x00, 0xf0, 0x11, 0x00


	//----- nvinfo : EIATTR_KPARAM_INFO
	.align		4
.L_11:
        /*0018*/ 	.byte	0x04, 0x17
        /*001a*/ 	.short	(.L_13 - .L_12)
.L_12:
        /*001c*/ 	.word	0x00000000
        /*0020*/ 	.short	0x0005
        /*0022*/ 	.short	0x001c
        /*0024*/ 	.byte	0x00, 0xf0, 0x11, 0x00


	//----- nvinfo : EIATTR_KPARAM_INFO
	.align		4
.L_13:
        /*0028*/ 	.byte	0x04, 0x17
        /*002a*/ 	.short	(.L_15 - .L_14)
.L_14:
        /*002c*/ 	.word	0x00000000
        /*0030*/ 	.short	0x0004
        /*0032*/ 	.short	0x0018
        /*0034*/ 	.byte	0x00, 0xf0, 0x11, 0x00


	//----- nvinfo : EIATTR_KPARAM_INFO
	.align		4
.L_15:
        /*0038*/ 	.byte	0x04, 0x17
        /*003a*/ 	.short	(.L_17 - .L_16)
.L_16:
        /*003c*/ 	.word	0x00000000
        /*0040*/ 	.short	0x0003
        /*0042*/ 	.short	0x0014
        /*0044*/ 	.byte	0x00, 0xf0, 0x11, 0x00


	//----- nvinfo : EIATTR_KPARAM_INFO
	.align		4
.L_17:
        /*0048*/ 	.byte	0x04, 0x17
        /*004a*/ 	.short	(.L_19 - .L_18)
.L_18:
        /*004c*/ 	.word	0x00000000
        /*0050*/ 	.short	0x0002
        /*0052*/ 	.short	0x0010
        /*0054*/ 	.byte	0x00, 0xf0, 0x11, 0x00


	//----- nvinfo : EIATTR_KPARAM_INFO
	.align		4
.L_19:
        /*0058*/ 	.byte	0x04, 0x17
        /*005a*/ 	.short	(.L_21 - .L_20)
.L_20:
        /*005c*/ 	.word	0x00000000
        /*0060*/ 	.short	0x0001
        /*0062*/ 	.short	0x0008
        /*0064*/ 	.byte	0x00, 0xf5, 0x21, 0x00


	//----- nvinfo : EIATTR_KPARAM_INFO
	.align		4
.L_21:
        /*0068*/ 	.byte	0x04, 0x17
        /*006a*/ 	.short	(.L_23 - .L_22)
.L_22:
        /*006c*/ 	.word	0x00000000
        /*0070*/ 	.short	0x0000
        /*0072*/ 	.short	0x0000
        /*0074*/ 	.byte	0x00, 0xf5, 0x21, 0x00


	//----- nvinfo : EIATTR_SPARSE_MMA_MASK
	.align		4
.L_23:
        /*0078*/ 	.byte	0x03, 0x50
        /*007a*/ 	.short	0x0000


	//----- nvinfo : EIATTR_MAXREG_COUNT
	.align		4
        /*007c*/ 	.byte	0x03, 0x1b
        /*007e*/ 	.short	0x00ff


	//----- nvinfo : EIATTR_EXTERNS
	.align		4
        /*0080*/ 	.byte	0x04, 0x0f
        /*0082*/ 	.short	(.L_25 - .L_24)


	//   ....[0]....
	.align		4
.L_24:
        /*0084*/ 	.word	index@(vprintf)


	//----- nvinfo : EIATTR_MERCURY_ISA_VERSION
	.align		4
.L_25:
        /*0088*/ 	.byte	0x03, 0x5f
        /*008a*/ 	.short	0x0101


	//----- nvinfo : EIATTR_VRC_CTA_INIT_COUNT
	.align		4
        /*008c*/ 	.byte	0x02, 0x4a
	.zero		1
	.zero		1


	//----- nvinfo : EIATTR_SYSCALL_OFFSETS
	.align		4
        /*0090*/ 	.byte	0x04, 0x46
        /*0092*/ 	.short	(.L_27 - .L_26)


	//   ....[0]....
.L_26:
        /*0094*/ 	.word	0x00000620


	//   ....[1]....
        /*0098*/ 	.word	0x00000880


	//   ....[2]....
        /*009c*/ 	.word	0x00000ae0


	//   ....[3]....
        /*00a0*/ 	.word	0x00000db0


	//   ....[4]....
        /*00a4*/ 	.word	0x00000fd0


	//   ....[5]....
        /*00a8*/ 	.word	0x000011f0


	//   ....[6]....
        /*00ac*/ 	.word	0x00001410


	//   ....[7]....
        /*00b0*/ 	.word	0x00001600


	//----- nvinfo : EIATTR_EXIT_INSTR_OFFSETS
	.align		4
.L_27:
        /*00b4*/ 	.byte	0x04, 0x1c
        /*00b6*/ 	.short	(.L_29 - .L_28)


	//   ....[0]....
.L_28:
        /*00b8*/ 	.word	0x00000070


	//   ....[1]....
        /*00bc*/ 	.word	0x00001580


	//   ....[2]....
        /*00c0*/ 	.word	0x00001610


	//----- nvinfo : EIATTR_CRS_STACK_SIZE
	.align		4
.L_29:
        /*00c4*/ 	.byte	0x04, 0x1e
        /*00c6*/ 	.short	(.L_31 - .L_30)
.L_30:
        /*00c8*/ 	.word	0x00000000


	//----- nvinfo : EIATTR_CBANK_PARAM_SIZE
	.align		4
.L_31:
        /*00cc*/ 	.byte	0x03, 0x19
        /*00ce*/ 	.short	0x0024


	//----- nvinfo : EIATTR_PARAM_CBANK
	.align		4
        /*00d0*/ 	.byte	0x04, 0x0a
        /*00d2*/ 	.short	(.L_33 - .L_32)
	.align		4
.L_32:
        /*00d4*/ 	.word	index@(.nv.constant0._Z9histo_XXXPPP4NodePPPjjffff)
        /*00d8*/ 	.short	0x0380
        /*00da*/ 	.short	0x0024


	//----- nvinfo : EIATTR_SW_WAR
	.align		4
.L_33:
        /*00dc*/ 	.byte	0x04, 0x36
        /*00de*/ 	.short	(.L_35 - .L_34)
.L_34:
        /*00e0*/ 	.word	0x00000008
.L_35:


//--------------------- .nv.callgraph             --------------------------
	.section	.nv.callgraph,"",@"SHT_CUDA_CALLGRAPH"
	.align	4
	.sectionentsize	8
	.align		4
        /*0000*/ 	.word	0x00000000
	.align		4
        /*0004*/ 	.word	0xffffffff
	.align		4
        /*0008*/ 	.word	index@(_Z9histo_XXXPPP4NodePPPjjffff)
	.align		4
        /*000c*/ 	.word	index@(vprintf)
	.align		4
        /*0010*/ 	.word	0x00000000
	.align		4
        /*0014*/ 	.word	0xfffffffe
	.align		4
        /*0018*/ 	.word	0x00000000
	.align		4
        /*001c*/ 	.word	0xfffffffd
	.align		4
        /*0020*/ 	.word	0x00000000
	.align		4
        /*0024*/ 	.word	0xfffffffc


//--------------------- .nv.constant4             --------------------------
	.section	.nv.constant4,"a",@progbits
	.align	8
	.align		8
.nv.constant4:
        /*0000*/ 	.dword	vprintf
	.align		8
        /*0008*/ 	.dword	$str
	.align		8
        /*0010*/ 	.dword	$str$1


//--------------------- .text._Z9histo_XXXPPP4NodePPPjjffff --------------------------
	.section	.text._Z9histo_XXXPPP4NodePPPjjffff,"ax",@progbits
	.align	128
        .global         _Z9histo_XXXPPP4NodePPPjjffff
        .type           _Z9histo_XXXPPP4NodePPPjjffff,@function
        .size           _Z9histo_XXXPPP4NodePPPjjffff,(.L_x_27 - _Z9histo_XXXPPP4NodePPPjjffff)
        .other          _Z9histo_XXXPPP4NodePPPjjffff,@"STO_CUDA_ENTRY STV_DEFAULT"
_Z9histo_XXXPPP4NodePPPjjffff:
.text._Z9histo_XXXPPP4NodePPPjjffff:
[----:B------:R-:W0:Y:S01]  /*0000*/  LDC R1, c[0x0][0x37c] ;  /* 0x0000df00ff017b82 */ /* 0x000e220000000800 */
[----:B------:R-:W1:Y:S01]  /*0010*/  S2R R32, SR_CTAID.X ;  /* 0x0000000000207919 */ /* 0x000e620000002500 */
[----:B------:R-:W2:Y:S01]  /*0020*/  LDCU UR4, c[0x0][0x390] ;  /* 0x00007200ff0477ac */ /* 0x000ea20008000800 */
[----:B------:R-:W1:Y:S01]  /*0030*/  S2R R7, SR_TID.X ;  /* 0x0000000000077919 */ /* 0x000e620000002100 */
[----:B------:R-:W1:Y:S02]  /*0040*/  S2R R9, SR_TID.Y ;  /* 0x0000000000097919 */ /* 0x000e640000002200 */
[----:B-1----:R-:W-:-:S04]  /*0050*/  VIMNMX3.U32 R0, R32, R7, R9, !PT ;  /* 0x000000072000720f */ /* 0x002fc80007800009 */
[----:B--2---:R-:W-:-:S13]  /*0060*/  ISETP.GE.U32.AND P0, PT, R0, UR4, PT ;  /* 0x0000000400007c0c */ /* 0x004fda000bf06070 */
[----:B0-----:R-:W-:Y:S05]  /*0070*/  @P0 EXIT ;  /* 0x000000000000094d */ /* 0x001fea0003800000 */
[----:B------:R-:W0:Y:S01]  /*0080*/  LDC.64 R2, c[0x0][0x380] ;  /* 0x0000e000ff027b82 */ /* 0x000e220000000a00 */
[----:B------:R-:W1:Y:S01]  /*0090*/  LDCU.64 UR36, c[0x0][0x358] ;  /* 0x00006b00ff2477ac */ /* 0x000e620008000a00 */
[----:B0-----:R-:W-:-:S06]  /*00a0*/  IMAD.WIDE.U32 R2, R7, 0x8, R2 ;  /* 0x0000000807027825 */ /* 0x001fcc00078e0002 */
[----:B-1----:R-:W2:Y:S02]  /*00b0*/  LDG.E.64 R2, desc[UR36][R2.64] ;  /* 0x0000002402027981 */ /* 0x002ea4000c1e1b00 */
[----:B--2---:R-:W-:-:S06]  /*00c0*/  IMAD.WIDE.U32 R4, R9, 0x8, R2 ;  /* 0x0000000809047825 */ /* 0x004fcc00078e0002 */
[----:B------:R-:W2:Y:S02]  /*00d0*/  LD.E.64 R4, desc[UR36][R4.64] ;  /* 0x0000002404047980 */ /* 0x000ea4000c101b00 */
[----:B--2---:R-:W-:-:S05]  /*00e0*/  IMAD.WIDE.U32 R18, R32, 0x10, R4 ;  /* 0x0000001020127825 */ /* 0x004fca00078e0004 */
[----:B------:R-:W2:Y:S01]  /*00f0*/  LD.E R30, desc[UR36][R18.64] ;  /* 0x00000024121e7980 */ /* 0x000ea2000c101900 */
[----:B------:R-:W-:Y:S01]  /*0100*/  BSSY.RECONVERGENT B10, `(.L_x_0) ;  /* 0x00001420000a7945 */ /* 0x000fe20003800200 */
[----:B--2---:R-:W-:-:S04]  /*0110*/  IADD3 R31, PT, PT, R30, -0x2, RZ ;  /* 0xfffffffe1e1f7810 */ /* 0x004fc80007ffe0ff */
[----:B------:R-:W-:-:S13]  /*0120*/  ISETP.NE.AND P0, PT, R31, RZ, PT ;  /* 0x000000ff1f00720c */ /* 0x000fda0003f05270 */
[----:B------:R-:W-:Y:S05]  /*0130*/  @!P0 BRA `(.L_x_1) ;  /* 0x0000001000f88947 */ /* 0x000fea0003800000 */
[----:B------:R-:W5:Y:S01]  /*0140*/  LD.E.64 R18, desc[UR36][R18.64+0x8] ;  /* 0x0000082412127980 */ /* 0x000f62000c101b00 */
[----:B------:R-:W-:Y:S01]  /*0150*/  ISETP.NE.AND P0, PT, R9, 0x5, PT ;  /* 0x000000050900780c */ /* 0x000fe20003f05270 */
[----:B------:R-:W-:-:S03]  /*0160*/  HFMA2 R28, -RZ, RZ, 0, 0 ;  /* 0x00000000ff1c7431 */ /* 0x000fc600000001ff */
[----:B------:R-:W-:-:S04]  /*0170*/  ISETP.NE.OR P0, PT, R7, 0x5, P0 ;  /* 0x000000050700780c */ /* 0x000fc80000705670 */
[----:B------:R-:W-:-:S04]  /*0180*/  ISETP.NE.OR P0, PT, R32, 0x5, P0 ;  /* 0x000000052000780c */ /* 0x000fc80000705670 */
[----:B------:R-:W-:-:S09]  /*0190*/  P2R R34, PR, RZ, 0x1 ;  /* 0x00000001ff227803 */ /* 0x000fd20000000000 */
.L_x_24:
[----:B------:R-:W-:Y:S01]  /*01a0*/  IADD3 R0, PT, PT, R30, -0x1, RZ ;  /* 0xffffffff1e007810 */ /* 0x000fe20007ffe0ff */
[----:B------:R-:W-:Y:S01]  /*01b0*/  BSSY.RECONVERGENT B9, `(.L_x_2) ;  /* 0x0000133000097945 */ /* 0x000fe20003800200 */
[----:B------:R-:W-:-:S04]  /*01c0*/  IADD3 R11, PT, PT, R28, 0x1, RZ ;  /* 0x000000011c0b7810 */ /* 0x000fc80007ffe0ff */
[----:B------:R-:W-:-:S13]  /*01d0*/  ISETP.GE.U32.AND P0, PT, R11, R0, PT ;  /* 0x000000000b00720c */ /* 0x000fda0003f06070 */
[----:B------:R-:W-:Y:S05]  /*01e0*/  @P0 BRA `(.L_x_3) ;  /* 0x0000001000bc0947 */ /* 0x000fea0003800000 */
[----:B-----5:R-:W-:-:S05]  /*01f0*/  IMAD.WIDE.U32 R2, R28, 0x18, R18 ;  /* 0x000000181c027825 */ /* 0x020fca00078e0012 */
[----:B------:R-:W2:Y:S04]  /*0200*/  LD.E.64 R4, desc[UR36][R2.64] ;  /* 0x0000002402047980 */ /* 0x000ea8000c101b00 */
[----:B------:R-:W3:Y:S04]  /*0210*/  LD.E.64 R6, desc[UR36][R2.64+0x8] ;  /* 0x0000082402067980 */ /* 0x000ee8000c101b00 */
[----:B------:R-:W4:Y:S01]  /*0220*/  LD.E.64 R8, desc[UR36][R2.64+0x10] ;  /* 0x0000102402087980 */ /* 0x000f22000c101b00 */
[----:B------:R-:W-:Y:S02]  /*0230*/  MOV R25, RZ ;  /* 0x000000ff00197202 */ /* 0x000fe40000000f00 */
[----:B------:R-:W-:Y:S01]  /*0240*/  MOV R24, R28 ;  /* 0x0000001c00187202 */ /* 0x000fe20000000f00 */
[----:B--2---:R0:W1:Y:S08]  /*0250*/  F2F.F32.F64 R26, R4 ;  /* 0x00000004001a7310 */ /* 0x0040700000301000 */
[----:B---3--:R0:W2:Y:S08]  /*0260*/  F2F.F32.F64 R29, R6 ;  /* 0x00000006001d7310 */ /* 0x0080b00000301000 */
[----:B-1--4-:R0:W3:Y:S02]  /*0270*/  F2F.F32.F64 R27, R8 ;  /* 0x00000008001b7310 */ /* 0x0120e40000301000 */
.L_x_23:
[----:B0-----:R-:W-:Y:S01]  /*0280*/  IMAD.WIDE.U32 R4, R11, 0x18, R18 ;  /* 0x000000180b047825 */ /* 0x001fe200078e0012 */
[----:B------:R-:W0:Y:S04]  /*0290*/  LDC R0, c[0x0][0x394] ;  /* 0x0000e500ff007b82 */ /* 0x000e280000000800 */
[----:B------:R-:W4:Y:S04]  /*02a0*/  LD.E.64 R8, desc[UR36][R4.64+0x8] ;  /* 0x0000082404087980 */ /* 0x000f28000c101b00 */
[----:B------:R-:W5:Y:S04]  /*02b0*/  LD.E.64 R6, desc[UR36][R4.64] ;  /* 0x0000002404067980 */ /* 0x000f68000c101b00 */
[----:B------:R-:W2:Y:S01]  /*02c0*/  LD.E.64 R2, desc[UR36][R4.64+0x10] ;  /* 0x0000102404027980 */ /* 0x000ea2000c101b00 */
[----:B------:R-:W-:-:S04]  /*02d0*/  IADD3 R33, PT, PT, R24, 0x2, RZ ;  /* 0x0000000218217810 */ /* 0x000fc80007ffe0ff */
[----:B------:R-:W-:Y:S01]  /*02e0*/  ISETP.GE.U32.AND P0, PT, R33, R30, PT ;  /* 0x0000001e2100720c */ /* 0x000fe20003f06070 */
[----:B------:R-:W-:Y:S01]  /*02f0*/  BSSY.RECONVERGENT B8, `(.L_x_4) ;  /* 0x0000119000087945 */ /* 0x000fe20003800200 */
[----:B------:R-:W-:Y:S02]  /*0300*/  MOV R17, R24 ;  /* 0x0000001800117202 */ /* 0x000fe40000000f00 */
[----:B------:R-:W-:Y:S01]  /*0310*/  MOV R24, R11 ;  /* 0x0000000b00187202 */ /* 0x000fe20000000f00 */
[----:B----4-:R-:W1:Y:S08]  /*0320*/  F2F.F32.F64 R22, R8 ;  /* 0x0000000800167310 */ /* 0x010e700000301000 */
[----:B-----5:R-:W4:Y:S08]  /*0330*/  F2F.F32.F64 R23, R6 ;  /* 0x0000000600177310 */ /* 0x020f300000301000 */
[----:B--2---:R-:W3:Y:S01]  /*0340*/  F2F.F32.F64 R2, R2 ;  /* 0x0000000200027310 */ /* 0x004ee20000301000 */
[----:B-1----:R-:W-:-:S04]  /*0350*/  FADD R12, -R29, R22 ;  /* 0x000000161d0c7221 */ /* 0x002fc80000000100 */
[----:B------:R-:W-:Y:S01]  /*0360*/  FMUL R13, R12, R12 ;  /* 0x0000000c0c0d7220 */ /* 0x000fe20000400000 */
[----:B----4-:R-:W-:-:S04]  /*0370*/  FADD R10, -R26, R23 ;  /* 0x000000171a0a7221 */ /* 0x010fc80000000100 */
[----:B------:R-:W-:Y:S01]  /*0380*/  FFMA R13, R10, R10, R13 ;  /* 0x0000000a0a0d7223 */ /* 0x000fe2000000000d */
[----:B---3--:R-:W-:-:S04]  /*0390*/  FADD R12, -R27, R2 ;  /* 0x000000021b0c7221 */ /* 0x008fc80000000100 */
[----:B------:R-:W-:-:S05]  /*03a0*/  FFMA R13, R12, R12, R13 ;  /* 0x0000000c0c0d7223 */ /* 0x000fca000000000d */
[----:B0-----:R-:W-:-:S13]  /*03b0*/  FSETP.GTU.OR P0, PT, R13, R0, P0 ;  /* 0x000000000d00720b */ /* 0x001fda000070c400 */
[----:B------:R-:W-:Y:S05]  /*03c0*/  @P0 BRA `(.L_x_5) ;  /* 0x00000010002c0947 */ /* 0x000fea0003800000 */
[----:B------:R-:W-:Y:S01]  /*03d0*/  IMAD.IADD R36, R25, 0x1, R28 ;  /* 0x0000000119247824 */ /* 0x000fe200078e021c */
[----:B------:R-:W-:Y:S04]  /*03e0*/  BSSY.RECONVERGENT B7, `(.L_x_6) ;  /* 0x0000073000077945 */ /* 0x000fe80003800200 */
[----:B------:R-:W-:-:S04]  /*03f0*/  IADD3 R16, PT, PT, R31, -R36, RZ ;  /* 0x800000241f107210 */ /* 0x000fc80007ffe0ff */
[----:B------:R-:W-:-:S13]  /*0400*/  LOP3.LUT P0, R16, R16, 0x3, RZ, 0xc0, !PT ;  /* 0x0000000310107812 */ /* 0x000fda000780c0ff */
[----:B------:R-:W-:Y:S05]  /*0410*/  @!P0 BRA `(.L_x_7) ;  /* 0x0000000400bc8947 */ /* 0x000fea0003800000 */
[----:B------:R-:W-:-:S05]  /*0420*/  IMAD.WIDE.U32 R10, R33, 0x18, R18 ;  /* 0x00000018210a7825 */ /* 0x000fca00078e0012 */
[----:B------:R-:W2:Y:S04]  /*0430*/  LD.E.64 R6, desc[UR36][R10.64+0x8] ;  /* 0x000008240a067980 */ /* 0x000ea8000c101b00 */
[----:B------:R-:W3:Y:S04]  /*0440*/  LD.E.64 R8, desc[UR36][R10.64] ;  /* 0x000000240a087980 */ /* 0x000ee8000c101b00 */
[----:B------:R-:W4:Y:S01]  /*0450*/  LD.E.64 R4, desc[UR36][R10.64+0x10] ;  /* 0x000010240a047980 */ /* 0x000f22000c101b00 */
[----:B------:R-:W-:Y:S01]  /*0460*/  BSSY.RECONVERGENT B6, `(.L_x_8) ;  /* 0x000001d000067945 */ /* 0x000fe20003800200 */
[----:B--2---:R-:W0:Y:S08]  /*0470*/  F2F.F32.F64 R6, R6 ;  /* 0x0000000600067310 */ /* 0x004e300000301000 */
[----:B---3--:R-:W1:Y:S08]  /*0480*/  F2F.F32.F64 R8, R8 ;  /* 0x0000000800087310 */ /* 0x008e700000301000 */
[----:B----4-:R-:W2:Y:S01]  /*0490*/  F2F.F32.F64 R5, R4 ;  /* 0x0000000400057310 */ /* 0x010ea20000301000 */
[----:B0-----:R-:W-:-:S04]  /*04a0*/  FADD R12, -R29, R6 ;  /* 0x000000061d0c7221 */ /* 0x001fc80000000100 */
[----:B------:R-:W-:Y:S01]  /*04b0*/  FMUL R14, R12, R12 ;  /* 0x0000000c0c0e7220 */ /* 0x000fe20000400000 */
[----:B-1----:R-:W-:-:S04]  /*04c0*/  FADD R3, -R26, R8 ;  /* 0x000000081a037221 */ /* 0x002fc80000000100 */
[----:B------:R-:W-:Y:S01]  /*04d0*/  FFMA R3, R3, R3, R14 ;  /* 0x0000000303037223 */ /* 0x000fe2000000000e */
[----:B--2---:R-:W-:-:S04]  /*04e0*/  FADD R12, -R27, R5 ;  /* 0x000000051b0c7221 */ /* 0x004fc80000000100 */
[----:B------:R-:W-:-:S05]  /*04f0*/  FFMA R3, R12, R12, R3 ;  /* 0x0000000c0c037223 */ /* 0x000fca0000000003 */
[----:B------:R-:W-:-:S13]  /*0500*/  FSETP.GTU.AND P0, PT, R3, R0, PT ;  /* 0x000000000300720b */ /* 0x000fda0003f0c000 */
[----:B------:R-:W-:Y:S05]  /*0510*/  @P0 BRA `(.L_x_9) ;  /* 0x0000000000440947 */ /* 0x000fea0003800000 */
[----:B------:R-:W-:Y:S01]  /*0520*/  FADD R4, -R22, R6 ;  /* 0x0000000616047221 */ /* 0x000fe20000000100 */
[----:B------:R-:W-:Y:S01]  /*0530*/  FADD R3, -R23, R8 ;  /* 0x0000000817037221 */ /* 0x000fe20000000100 */
[----:B------:R-:W-:Y:S02]  /*0540*/  ISETP.NE.AND P1, PT, R34, RZ, PT ;  /* 0x000000ff2200720c */ /* 0x000fe40003f25270 */
[----:B------:R-:W-:Y:S01]  /*0550*/  FMUL R6, R4, R4 ;  /* 0x0000000404067220 */ /* 0x000fe20000400000 */
[----:B------:R-:W-:-:S03]  /*0560*/  FADD R4, -R2, R5 ;  /* 0x0000000502047221 */ /* 0x000fc60000000100 */
[----:B------:R-:W-:-:S04]  /*0570*/  FFMA R3, R3, R3, R6 ;  /* 0x0000000303037223 */ /* 0x000fc80000000006 */
[----:B------:R-:W-:-:S05]  /*0580*/  FFMA R3, R4, R4, R3 ;  /* 0x0000000404037223 */ /* 0x000fca0000000003 */
[----:B------:R-:W-:-:S13]  /*0590*/  FSETP.GTU.OR P0, PT, R3, R0, P1 ;  /* 0x000000000300720b */ /* 0x000fda0000f0c400 */
[----:B------:R-:W-:Y:S05]  /*05a0*/  @P0 BRA `(.L_x_9) ;  /* 0x0000000000200947 */ /* 0x000fea0003800000 */
[----:B------:R-:W-:Y:S01]  /*05b0*/  MOV R8, 0x0 ;  /* 0x0000000000087802 */ /* 0x000fe20000000f00 */
[----:B------:R-:W0:Y:S01]  /*05c0*/  LDCU.64 UR4, c[0x4][0x8] ;  /* 0x01000100ff0477ac */ /* 0x000e220008000a00 */
[----:B------:R-:W-:-:S04]  /*05d0*/  CS2R R6, SRZ ;  /* 0x0000000000067805 */ /* 0x000fc8000001ff00 */
[----:B------:R-:W1:Y:S01]  /*05e0*/  LDC.64 R8, c[0x4][R8] ;  /* 0x0100000008087b82 */ /* 0x000e620000000a00 */
[----:B0-----:R-:W-:Y:S02]  /*05f0*/  MOV R4, UR4 ;  /* 0x0000000400047c02 */ /* 0x001fe40008000f00 */
[----:B------:R-:W-:-:S07]  /*0600*/  MOV R5, UR5 ;  /* 0x0000000500057c02 */ /* 0x000fce0008000f00 */
[----:B------:R-:W-:-:S07]  /*0610*/  LEPC R20, `(.L_x_9) ;  /* 0x000000001014794e */ /* 0x000fce0000000000 */
[----:B-1----:R-:W-:Y:S05]  /*0620*/  CALL.ABS.NOINC R8 ;  /* 0x0000000008007343 */ /* 0x002fea0003c00000 */
.L_x_9:
[----:B------:R-:W-:Y:S05]  /*0630*/  BSYNC.RECONVERGENT B6 ;  /* 0x0000000000067941 */ /* 0x000fea0003800200 */
.L_x_8:
[----:B------:R-:W-:Y:S02]  /*0640*/  ISETP.NE.AND P0, PT, R16, 0x1, PT ;  /* 0x000000011000780c */ /* 0x000fe40003f05270 */
[----:B------:R-:W-:-:S11]  /*0650*/  IADD3 R33, PT, PT, R17, 0x3, RZ ;  /* 0x0000000311217810 */ /* 0x000fd60007ffe0ff */
[----:B------:R-:W-:Y:S05]  /*0660*/  @!P0 BRA `(.L_x_7) ;  /* 0x0000000400288947 */ /* 0x000fea0003800000 */
[----:B------:R-:W-:Y:S01]  /*0670*/  IMAD.WIDE.U32 R4, R33, 0x18, R18 ;  /* 0x0000001821047825 */ /* 0x000fe200078e0012 */
[----:B------:R-:W0:Y:S04]  /*0680*/  LDC R15, c[0x0][0x394] ;  /* 0x0000e500ff0f7b82 */ /* 0x000e280000000800 */
[----:B------:R-:W2:Y:S04]  /*0690*/  LD.E.64 R6, desc[UR36][R4.64+0x8] ;  /* 0x0000082404067980 */ /* 0x000ea8000c101b00 */
[----:B------:R-:W3:Y:S04]  /*06a0*/  LD.E.64 R8, desc[UR36][R4.64] ;  /* 0x0000002404087980 */ /* 0x000ee8000c101b00 */
[----:B------:R-:W4:Y:S01]  /*06b0*/  LD.E.64 R10, desc[UR36][R4.64+0x10] ;  /* 0x00001024040a7980 */ /* 0x000f22000c101b00 */
[----:B------:R-:W-:Y:S01]  /*06c0*/  BSSY.RECONVERGENT B6, `(.L_x_10) ;  /* 0x000001d000067945 */ /* 0x000fe20003800200 */
[----:B--2---:R-:W1:Y:S08]  /*06d0*/  F2F.F32.F64 R6, R6 ;  /* 0x0000000600067310 */ /* 0x004e700000301000 */
[----:B---3--:R-:W2:Y:S08]  /*06e0*/  F2F.F32.F64 R8, R8 ;  /* 0x0000000800087310 */ /* 0x008eb00000301000 */
[----:B----4-:R-:W3:Y:S01]  /*06f0*/  F2F.F32.F64 R10, R10 ;  /* 0x0000000a000a7310 */ /* 0x010ee20000301000 */
[----:B-1----:R-:W-:-:S04]  /*0700*/  FADD R3, -R29, R6 ;  /* 0x000000061d037221 */ /* 0x002fc80000000100 */
[----:B------:R-:W-:Y:S01]  /*0710*/  FMUL R13, R3, R3 ;  /* 0x00000003030d7220 */ /* 0x000fe20000400000 */
[----:B--2---:R-:W-:-:S04]  /*0720*/  FADD R0, -R26, R8 ;  /* 0x000000081a007221 */ /* 0x004fc80000000100 */
[----:B------:R-:W-:Y:S01]  /*0730*/  FFMA R0, R0, R0, R13 ;  /* 0x0000000000007223 */ /* 0x000fe2000000000d */
[----:B---3--:R-:W-:-:S04]  /*0740*/  FADD R3, -R27, R10 ;  /* 0x0000000a1b037221 */ /* 0x008fc80000000100 */
[----:B------:R-:W-:-:S05]  /*0750*/  FFMA R0, R3, R3, R0 ;  /* 0x0000000303007223 */ /* 0x000fca0000000000 */
[----:B0-----:R-:W-:-:S13]  /*0760*/  FSETP.GTU.AND P0, PT, R0, R15, PT ;  /* 0x0000000f0000720b */ /* 0x001fda0003f0c000 */
        /* <DEDUP_REMOVED lines=18> */
.L_x_11:
[----:B------:R-:W-:Y:S05]  /*0890*/  BSYNC.RECONVERGENT B6 ;  /* 0x0000000000067941 */ /* 0x000fea0003800200 */
.L_x_10:
        /* <DEDUP_REMOVED lines=33> */
[----:B0-----:R-:W-:Y:S01]  /*0ab0*/  IMAD.U32 R4, RZ, RZ, UR4 ;  /* 0x00000004ff047e24 */ /* 0x001fe2000f8e00ff */
[----:B------:R-:W-:-:S07]  /*0ac0*/  MOV R5, UR5 ;  /* 0x0000000500057c02 */ /* 0x000fce0008000f00 */
[----:B------:R-:W-:-:S07]  /*0ad0*/  LEPC R20, `(.L_x_13) ;  /* 0x000000001014794e */ /* 0x000fce0000000000 */
[----:B-1----:R-:W-:Y:S05]  /*0ae0*/  CALL.ABS.NOINC R8 ;  /* 0x0000000008007343 */ /* 0x002fea0003c00000 */
.L_x_13:
[----:B------:R-:W-:Y:S05]  /*0af0*/  BSYNC.RECONVERGENT B6 ;  /* 0x0000000000067941 */ /* 0x000fea0003800200 */
.L_x_12:
[----:B------:R-:W-:-:S07]  /*0b00*/  IADD3 R33, PT, PT, R17, 0x5, RZ ;  /* 0x0000000511217810 */ /* 0x000fce0007ffe0ff */
.L_x_7:
[----:B------:R-:W-:Y:S05]  /*0b10*/  BSYNC.RECONVERGENT B7 ;  /* 0x0000000000077941 */ /* 0x000fea0003800200 */
.L_x_6:
[----:B------:R-:W-:-:S04]  /*0b20*/  IADD3 R3, PT, PT, R30, -0x3, RZ ;  /* 0xfffffffd1e037810 */ /* 0x000fc80007ffe0ff */
[----:B------:R-:W-:-:S04]  /*0b30*/  IADD3 R36, PT, PT, R3, -R36, RZ ;  /* 0x8000002403247210 */ /* 0x000fc80007ffe0ff */
[----:B------:R-:W-:-:S13]  /*0b40*/  ISETP.GE.U32.AND P0, PT, R36, 0x3, PT ;  /* 0x000000032400780c */ /* 0x000fda0003f06070 */
[----:B------:R-:W-:Y:S05]  /*0b50*/  @!P0 BRA `(.L_x_5) ;  /* 0x0000000800488947 */ /* 0x000fea0003800000 */
[----:B------:R-:W-:-:S04]  /*0b60*/  IADD3 R4, P0, PT, R18, 0x30, RZ ;  /* 0x0000003012047810 */ /* 0x000fc80007f1e0ff */
[----:B------:R-:W-:-:S03]  /*0b70*/  IADD3.X R5, PT, PT, RZ, R19, RZ, P0, !PT ;  /* 0x00000013ff057210 */ /* 0x000fc600007fe4ff */
[----:B------:R-:W-:-:S03]  /*0b80*/  IMAD.WIDE.U32 R4, R33, 0x18, R4 ;  /* 0x0000001821047825 */ /* 0x000fc600078e0004 */
[----:B------:R-:W-:Y:S02]  /*0b90*/  MOV R16, R4 ;  /* 0x0000000400107202 */ /* 0x000fe40000000f00 */
[----:B------:R-:W-:-:S07]  /*0ba0*/  MOV R17, R5 ;  /* 0x0000000500117202 */ /* 0x000fce0000000f00 */
.L_x_22:
[----:B------:R-:W2:Y:S01]  /*0bb0*/  LD.E.64 R4, desc[UR36][R16.64+-0x28] ;  /* 0xffffd82410047980 */ /* 0x000ea2000c101b00 */
[----:B------:R-:W0:Y:S03]  /*0bc0*/  LDC R13, c[0x0][0x394] ;  /* 0x0000e500ff0d7b82 */ /* 0x000e260000000800 */
        /* <DEDUP_REMOVED lines=31> */
.L_x_15:
[----:B------:R-:W-:Y:S05]  /*0dc0*/  BSYNC.RECONVERGENT B6 ;  /* 0x0000000000067941 */ /* 0x000fea0003800200 */
.L_x_14:
        /* <DEDUP_REMOVED lines=33> */
.L_x_17:
[----:B------:R-:W-:Y:S05]  /*0fe0*/  BSYNC.RECONVERGENT B6 ;  /* 0x0000000000067941 */ /* 0x000fea0003800200 */
.L_x_16:
        /* <DEDUP_REMOVED lines=33> */
.L_x_19:
[----:B------:R-:W-:Y:S05]  /*1200*/  BSYNC.RECONVERGENT B6 ;  /* 0x0000000000067941 */ /* 0x000fea0003800200 */
.L_x_18:
        /* <DEDUP_REMOVED lines=33> */
.L_x_21:
[----:B------:R-:W-:Y:S05]  /*1420*/  BSYNC.RECONVERGENT B6 ;  /* 0x0000000000067941 */ /* 0x000fea0003800200 */
.L_x_20:
[----:B------:R-:W-:Y:S01]  /*1430*/  VIADD R33, R33, 0x4 ;  /* 0x0000000421217836 */ /* 0x000fe20000000000 */
[----:B------:R-:W-:-:S04]  /*1440*/  IADD3 R16, P1, PT, R16, 0x60, RZ ;  /* 0x0000006010107810 */ /* 0x000fc80007f3e0ff */
[----:B------:R-:W-:Y:S02]  /*1450*/  ISETP.GE.U32.AND P0, PT, R33, R30, PT ;  /* 0x0000001e2100720c */ /* 0x000fe40003f06070 */
[----:B------:R-:W-:-:S11]  /*1460*/  IADD3.X R17, PT, PT, RZ, R17, RZ, P1, !PT ;  /* 0x00000011ff117210 */ /* 0x000fd60000ffe4ff */
[----:B------:R-:W-:Y:S05]  /*1470*/  @!P0 BRA `(.L_x_22) ;  /* 0xfffffff400cc8947 */ /* 0x000fea000383ffff */
.L_x_5:
[----:B------:R-:W-:Y:S05]  /*1480*/  BSYNC.RECONVERGENT B8 ;  /* 0x0000000000087941 */ /* 0x000fea0003800200 */
.L_x_4:
[----:B------:R-:W-:Y:S02]  /*1490*/  IADD3 R0, PT, PT, R30, -0x1, RZ ;  /* 0xffffffff1e007810 */ /* 0x000fe40007ffe0ff */
[----:B------:R-:W-:Y:S02]  /*14a0*/  IADD3 R11, PT, PT, R24, 0x1, RZ ;  /* 0x00000001180b7810 */ /* 0x000fe40007ffe0ff */
[----:B------:R-:W-:Y:S02]  /*14b0*/  IADD3 R25, PT, PT, R25, 0x1, RZ ;  /* 0x0000000119197810 */ /* 0x000fe40007ffe0ff */
[----:B------:R-:W-:-:S13]  /*14c0*/  ISETP.NE.AND P0, PT, R11, R0, PT ;  /* 0x000000000b00720c */ /* 0x000fda0003f05270 */
[----:B------:R-:W-:Y:S05]  /*14d0*/  @P0 BRA `(.L_x_23) ;  /* 0xffffffec00680947 */ /* 0x000fea000383ffff */
.L_x_3:
[----:B------:R-:W-:Y:S05]  /*14e0*/  BSYNC.RECONVERGENT B9 ;  /* 0x0000000000097941 */ /* 0x000fea0003800200 */
.L_x_2:
[----:B------:R-:W-:-:S04]  /*14f0*/  IADD3 R28, PT, PT, R28, 0x1, RZ ;  /* 0x000000011c1c7810 */ /* 0x000fc80007ffe0ff */
[----:B------:R-:W-:-:S13]  /*1500*/  ISETP.NE.AND P0, PT, R28, R31, PT ;  /* 0x0000001f1c00720c */ /* 0x000fda0003f05270 */
[----:B------:R-:W-:Y:S05]  /*1510*/  @P0 BRA `(.L_x_24) ;  /* 0xffffffec00200947 */ /* 0x000fea000383ffff */
.L_x_1:
[----:B------:R-:W-:Y:S05]  /*1520*/  BSYNC.RECONVERGENT B10 ;  /* 0x00000000000a7941 */ /* 0x000fea0003800200 */
.L_x_0:
[----:B------:R-:W0:Y:S01]  /*1530*/  S2R R2, SR_TID.Y ;  /* 0x0000000000027919 */ /* 0x000e220000002200 */
[----:B------:R-:W1:Y:S01]  /*1540*/  S2R R0, SR_TID.X ;  /* 0x0000000000007919 */ /* 0x000e620000002100 */
[----:B0-----:R-:W-:-:S04]  /*1550*/  ISETP.NE.AND P0, PT, R2, 0x5, PT ;  /* 0x000000050200780c */ /* 0x001fc80003f05270 */
[----:B-1----:R-:W-:-:S04]  /*1560*/  ISETP.NE.OR P0, PT, R0, 0x5, P0 ;  /* 0x000000050000780c */ /* 0x002fc80000705670 */
[----:B------:R-:W-:-:S13]  /*1570*/  ISETP.NE.OR P0, PT, R32, 0x5, P0 ;  /* 0x000000052000780c */ /* 0x000fda0000705670 */
[----:B------:R-:W-:Y:S05]  /*1580*/  @P0 EXIT ;  /* 0x000000000000094d */ /* 0x000fea0003800000 */
[----:B------:R-:W-:Y:S01]  /*1590*/  MOV R0, 0x0 ;  /* 0x0000000000007802 */ /* 0x000fe20000000f00 */
[----:B------:R-:W0:Y:S01]  /*15a0*/  LDCU.64 UR4, c[0x4][0x10] ;  /* 0x01000200ff0477ac */ /* 0x000e220008000a00 */
[----:B------:R-:W-:Y:S02]  /*15b0*/  CS2R R6, SRZ ;  /* 0x0000000000067805 */ /* 0x000fe4000001ff00 */
[----:B------:R1:W2:Y:S01]  /*15c0*/  LDC.64 R2, c[0x4][R0] ;  /* 0x0100000000027b82 */ /* 0x0002a20000000a00 */
[----:B0-----:R-:W-:Y:S02]  /*15d0*/  MOV R4, UR4 ;  /* 0x0000000400047c02 */ /* 0x001fe40008000f00 */
[----:B-1----:R-:W-:-:S07]  /*15e0*/  MOV R5, UR5 ;  /* 0x0000000500057c02 */ /* 0x002fce0008000f00 */
[----:B------:R-:W-:-:S07]  /*15f0*/  LEPC R20, `(.L_x_25) ;  /* 0x000000001014794e */ /* 0x000fce0000000000 */
[----:B--2--5:R-:W-:Y:S05]  /*1600*/  CALL.ABS.NOINC R2 ;  /* 0x0000000002007343 */ /* 0x024fea0003c00000 */
.L_x_25:
[----:B------:R-:W-:Y:S05]  /*1610*/  EXIT ;  /* 0x000000000000794d */ /* 0x000fea0003800000 */
.L_x_26:
[----:B------:R-:W-:-:S00]  /*1620*/  BRA `(.L_x_26) ;  /* 0xfffffffc00fc7947 */ /* 0x000fc0000383ffff */
[----:B------:R-:W-:-:S00]  /*1630*/  NOP ;  /* 0x0000000000007918 */ /* 0x000fc00000000000 */
        /* <DEDUP_REMOVED lines=12> */
.L_x_27:


//--------------------- .nv.global.init           --------------------------
	.section	.nv.global.init,"aw",@progbits
.nv.global.init:
	.type		$str,@object
	.size		$str,($str$1 - $str)
$str:
        /*0000*/ 	.byte	0x47, 0x6f, 0x74, 0x20, 0x74, 0x6f, 0x20, 0x74, 0x68, 0x65, 0x20, 0x65, 0x6e, 0x64, 0x20, 0x0a
        /*0010*/ 	.byte	0x00
	.type		$str$1,@object
	.size		$str$1,(.L_1 - $str$1)
$str$1:
        /*0011*/ 	.byte	0x45, 0x78, 0x69, 0x74, 0x20, 0x74, 0x68, 0x65, 0x20, 0x6b, 0x65, 0x72, 0x6e, 0x65, 0x6c, 0x20
        /*0021*/ 	.byte	0x0a, 0x00
.L_1:


//--------------------- .nv.shared.reserved.0     --------------------------
	.section	.nv.shared.reserved.0,"aw",@nobits
	.weak		__nv_reservedSMEM_offset_0_alias
	.size		__nv_reservedSMEM_offset_0_alias, 0, 64
	.other		__nv_reservedSMEM_offset_0_alias,@"STO_CUDA_RESERVED_SHARED STV_DEFAULT"
__nv_reservedSMEM_offset_0_alias:
	.zero		0
	.zero		64


//--------------------- .nv.constant0._Z9histo_XXXPPP4NodePPPjjffff --------------------------
	.section	.nv.constant0._Z9histo_XXXPPP4NodePPPjjffff,"a",@progbits
	.sectionflags	@""
	.align	4
.nv.constant0._Z9histo_XXXPPP4NodePPPjjffff:
	.zero		932


//--------------------- SYMBOLS --------------------------

	.type		.nv.reservedSmem.offset0,@object
	.size		.nv.reservedSmem.offset0,0x4
	.type		vprintf,@function
